//
// Generated by NVIDIA NVVM Compiler
//
// Compiler Build ID: CL-36424714
// Cuda compilation tools, release 13.0, V13.0.88
// Based on NVVM 20.0.0
//

.version 9.0
.target sm_100
.address_size 64

	// .globl	_Z18cuda_core_gemm_segPKaS0_Pii

.visible .entry _Z18cuda_core_gemm_segPKaS0_Pii(
	.param .u64 .ptr .align 1 _Z18cuda_core_gemm_segPKaS0_Pii_param_0,
	.param .u64 .ptr .align 1 _Z18cuda_core_gemm_segPKaS0_Pii_param_1,
	.param .u64 .ptr .align 1 _Z18cuda_core_gemm_segPKaS0_Pii_param_2,
	.param .u32 _Z18cuda_core_gemm_segPKaS0_Pii_param_3
)
{
	.reg .pred 	%p<5>;
	.reg .b32 	%r<87>;
	.reg .b64 	%rd<15>;

	ld.param.u64 	%rd3, [_Z18cuda_core_gemm_segPKaS0_Pii_param_0];
	ld.param.u64 	%rd4, [_Z18cuda_core_gemm_segPKaS0_Pii_param_1];
	ld.param.u64 	%rd5, [_Z18cuda_core_gemm_segPKaS0_Pii_param_2];
	ld.param.u32 	%r13, [_Z18cuda_core_gemm_segPKaS0_Pii_param_3];
	mov.u32 	%r14, %ctaid.y;
	mov.u32 	%r15, %ntid.y;
	mov.u32 	%r16, %tid.y;
	mad.lo.s32 	%r1, %r14, %r15, %r16;
	mov.u32 	%r17, %ctaid.x;
	mov.u32 	%r18, %ntid.x;
	mov.u32 	%r19, %tid.x;
	mad.lo.s32 	%r2, %r17, %r18, %r19;
	setp.gt.u32 	%p1, %r1, 127;
	setp.gt.s32 	%p2, %r2, 127;
	or.pred  	%p3, %p1, %p2;
	@%p3 bra 	$L__BB0_4;
	shl.b32 	%r21, %r1, 7;
	shl.b32 	%r22, %r13, 14;
	add.s32 	%r3, %r22, %r21;
	cvta.to.global.u64 	%rd6, %rd3;
	add.s64 	%rd1, %rd6, 7;
	cvta.to.global.u64 	%rd7, %rd4;
	add.s64 	%rd2, %rd7, 1024;
	add.s32 	%r83, %r2, %r22;
	mov.b32 	%r85, 0;
	mov.u32 	%r84, %r3;
	mov.u32 	%r86, %r85;
$L__BB0_2:
	cvt.s64.s32 	%rd8, %r84;
	add.s64 	%rd9, %rd1, %rd8;
	cvt.s64.s32 	%rd10, %r83;
	add.s64 	%rd11, %rd2, %rd10;
	ld.global.u8 	%r23, [%rd11+-640];
	ld.global.u8 	%r24, [%rd11+-768];
	prmt.b32 	%r25, %r24, %r23, 0x3340U;
	ld.global.u8 	%r26, [%rd11+-896];
	ld.global.u8 	%r27, [%rd11+-1024];
	prmt.b32 	%r28, %r27, %r26, 0x3340U;
	prmt.b32 	%r29, %r28, %r25, 0x5410U;
	ld.global.u8 	%r30, [%rd9+-4];
	ld.global.u8 	%r31, [%rd9+-5];
	prmt.b32 	%r32, %r31, %r30, 0x3340U;
	ld.global.u8 	%r33, [%rd9+-6];
	ld.global.u8 	%r34, [%rd9+-7];
	prmt.b32 	%r35, %r34, %r33, 0x3340U;
	prmt.b32 	%r36, %r35, %r32, 0x5410U;
	dp4a.s32.s32 	%r37, %r29, %r36, %r86;
	ld.global.u8 	%r38, [%rd11+-128];
	ld.global.u8 	%r39, [%rd11+-256];
	prmt.b32 	%r40, %r39, %r38, 0x3340U;
	ld.global.u8 	%r41, [%rd11+-384];
	ld.global.u8 	%r42, [%rd11+-512];
	prmt.b32 	%r43, %r42, %r41, 0x3340U;
	prmt.b32 	%r44, %r43, %r40, 0x5410U;
	ld.global.u8 	%r45, [%rd9];
	ld.global.u8 	%r46, [%rd9+-1];
	prmt.b32 	%r47, %r46, %r45, 0x3340U;
	ld.global.u8 	%r48, [%rd9+-2];
	ld.global.u8 	%r49, [%rd9+-3];
	prmt.b32 	%r50, %r49, %r48, 0x3340U;
	prmt.b32 	%r51, %r50, %r47, 0x5410U;
	dp4a.s32.s32 	%r52, %r44, %r51, %r37;
	ld.global.u8 	%r53, [%rd11+384];
	ld.global.u8 	%r54, [%rd11+256];
	prmt.b32 	%r55, %r54, %r53, 0x3340U;
	ld.global.u8 	%r56, [%rd11+128];
	ld.global.u8 	%r57, [%rd11];
	prmt.b32 	%r58, %r57, %r56, 0x3340U;
	prmt.b32 	%r59, %r58, %r55, 0x5410U;
	ld.global.u8 	%r60, [%rd9+4];
	ld.global.u8 	%r61, [%rd9+3];
	prmt.b32 	%r62, %r61, %r60, 0x3340U;
	ld.global.u8 	%r63, [%rd9+2];
	ld.global.u8 	%r64, [%rd9+1];
	prmt.b32 	%r65, %r64, %r63, 0x3340U;
	prmt.b32 	%r66, %r65, %r62, 0x5410U;
	dp4a.s32.s32 	%r67, %r59, %r66, %r52;
	ld.global.u8 	%r68, [%rd11+896];
	ld.global.u8 	%r69, [%rd11+768];
	prmt.b32 	%r70, %r69, %r68, 0x3340U;
	ld.global.u8 	%r71, [%rd11+640];
	ld.global.u8 	%r72, [%rd11+512];
	prmt.b32 	%r73, %r72, %r71, 0x3340U;
	prmt.b32 	%r74, %r73, %r70, 0x5410U;
	ld.global.u8 	%r75, [%rd9+8];
	ld.global.u8 	%r76, [%rd9+7];
	prmt.b32 	%r77, %r76, %r75, 0x3340U;
	ld.global.u8 	%r78, [%rd9+6];
	ld.global.u8 	%r79, [%rd9+5];
	prmt.b32 	%r80, %r79, %r78, 0x3340U;
	prmt.b32 	%r81, %r80, %r77, 0x5410U;
	dp4a.s32.s32 	%r86, %r74, %r81, %r67;
	add.s32 	%r85, %r85, 16;
	add.s32 	%r84, %r84, 16;
	add.s32 	%r83, %r83, 2048;
	setp.ne.s32 	%p4, %r85, 128;
	@%p4 bra 	$L__BB0_2;
	add.s32 	%r82, %r3, %r2;
	cvta.to.global.u64 	%rd12, %rd5;
	mul.wide.s32 	%rd13, %r82, 4;
	add.s64 	%rd14, %rd12, %rd13;
	st.global.u32 	[%rd14], %r86;
$L__BB0_4:
	ret;

}


// ===== COMPILED SASS (sm_100) =====

	.target	sm_100

	.elftype	@"ET_EXEC"


//--------------------- .note.nv.tkinfo           --------------------------
	.section	.note.nv.tkinfo,"",@"SHT_NOTE"
	.sectionflags	@"SHF_NOTE_NV_TKINFO"
	.tkinfo
        /*0018*/ 	.word	0x00000002
        /*0030*/ 	.string	""
        /*0030*/ 	.string	"ptxas"
        /*0030*/ 	.string	"Cuda compilation tools, release 13.0, V13.0.88"
        /*0030*/ 	.string	"Build cuda_13.0.r13.0/compiler.36424714_0"
        /*0030*/ 	.string	"-arch sm_100 -m 64 "



//--------------------- .note.nv.cuinfo           --------------------------
	.section	.note.nv.cuinfo,"",@"SHT_NOTE"
	.sectionflags	@"SHF_NOTE_NV_CUINFO"
        /*0018*/ 	.short	0x0002
        /*001a*/ 	.short	0x0064
        /*001c*/ 	.short	0x0082
	.zero		2


//--------------------- .nv.info                  --------------------------
	.section	.nv.info,"",@"SHT_CUDA_INFO"
	.align	4


	//----- nvinfo : EIATTR_REGCOUNT
	.align		4
        /*0000*/ 	.byte	0x04, 0x2f
        /*0002*/ 	.short	(.L_1 - .L_0)
	.align		4
.L_0:
        /*0004*/ 	.word	index@(_Z18cuda_core_gemm_segPKaS0_Pii)
        /*0008*/ 	.word	0x00000020


	//----- nvinfo : EIATTR_FRAME_SIZE
	.align		4
.L_1:
        /*000c*/ 	.byte	0x04, 0x11
        /*000e*/ 	.short	(.L_3 - .L_2)
	.align		4
.L_2:
        /*0010*/ 	.word	index@(_Z18cuda_core_gemm_segPKaS0_Pii)
        /*0014*/ 	.word	0x00000000


	//----- nvinfo : EIATTR_MIN_STACK_SIZE
	.align		4
.L_3:
        /*0018*/ 	.byte	0x04, 0x12
        /*001a*/ 	.short	(.L_5 - .L_4)
	.align		4
.L_4:
        /*001c*/ 	.word	index@(_Z18cuda_core_gemm_segPKaS0_Pii)
        /*0020*/ 	.word	0x00000000
.L_5:


//--------------------- .nv.compat                --------------------------
	.section	.nv.compat,"",@"SHT_CUDA_COMPAT_INFO"
	.align	4
        /*0000*/ 	.byte	0x02, 0x09, 0x00, 0x00, 0x02, 0x02, 0x01, 0x00, 0x02, 0x05, 0x05, 0x00, 0x03, 0x07, 0x01, 0x01
        /*0010*/ 	.byte	0x02, 0x03, 0x00, 0x00, 0x02, 0x06, 0x01, 0x00, 0x04, 0x0b, 0x08, 0x00, 0x09, 0x00, 0x00, 0x00
        /*0020*/ 	.byte	0x00, 0x00, 0x00, 0x00


//--------------------- .nv.info._Z18cuda_core_gemm_segPKaS0_Pii --------------------------
	.section	.nv.info._Z18cuda_core_gemm_segPKaS0_Pii,"",@"SHT_CUDA_INFO"
	.sectionflags	@""
	.align	4


	//----- nvinfo : EIATTR_CUDA_API_VERSION
	.align		4
        /*0000*/ 	.byte	0x04, 0x37
        /*0002*/ 	.short	(.L_7 - .L_6)
.L_6:
        /*0004*/ 	.word	0x00000082


	//----- nvinfo : EIATTR_KPARAM_INFO
	.align		4
.L_7:
        /*0008*/ 	.byte	0x04, 0x17
        /*000a*/ 	.short	(.L_9 - .L_8)
.L_8:
        /*000c*/ 	.word	0x00000000
        /*0010*/ 	.short	0x0003
        /*0012*/ 	.short	0x0018
        /*0014*/ 	.byte	0x00, 0xf0, 0x11, 0x00


	//----- nvinfo : EIATTR_KPARAM_INFO
	.align		4
.L_9:
        /*0018*/ 	.byte	0x04, 0x17
        /*001a*/ 	.short	(.L_11 - .L_10)
.L_10:
        /*001c*/ 	.word	0x00000000
        /*0020*/ 	.short	0x0002
        /*0022*/ 	.short	0x0010
        /*0024*/ 	.byte	0x00, 0xf5, 0x21, 0x00


	//----- nvinfo : EIATTR_KPARAM_INFO
	.align		4
.L_11:
        /*0028*/ 	.byte	0x04, 0x17
        /*002a*/ 	.short	(.L_13 - .L_12)
.L_12:
        /*002c*/ 	.word	0x00000000
        /*0030*/ 	.short	0x0001
        /*0032*/ 	.short	0x0008
        /*0034*/ 	.byte	0x00, 0xf5, 0x21, 0x00


	//----- nvinfo : EIATTR_KPARAM_INFO
	.align		4
.L_13:
        /*0038*/ 	.byte	0x04, 0x17
        /*003a*/ 	.short	(.L_15 - .L_14)
.L_14:
        /*003c*/ 	.word	0x00000000
        /*0040*/ 	.short	0x0000
        /*0042*/ 	.short	0x0000
        /*0044*/ 	.byte	0x00, 0xf5, 0x21, 0x00


	//----- nvinfo : EIATTR_SPARSE_MMA_MASK
	.align		4
.L_15:
        /*0048*/ 	.byte	0x03, 0x50
        /*004a*/ 	.short	0x0000


	//----- nvinfo : EIATTR_MAXREG_COUNT
	.align		4
        /*004c*/ 	.byte	0x03, 0x1b
        /*004e*/ 	.short	0x00ff


	//----- nvinfo : EIATTR_MERCURY_ISA_VERSION
	.align		4
        /*0050*/ 	.byte	0x03, 0x5f
        /*0052*/ 	.short	0x0101


	//----- nvinfo : EIATTR_VRC_CTA_INIT_COUNT
	.align		4
        /*0054*/ 	.byte	0x02, 0x4a
	.zero		1
	.zero		1


	//----- nvinfo : EIATTR_EXIT_INSTR_OFFSETS
	.align		4
        /*0058*/ 	.byte	0x04, 0x1c
        /*005a*/ 	.short	(.L_17 - .L_16)


	//   ....[0]....
.L_16:
        /*005c*/ 	.word	0x000000b0


	//   ....[1]....
        /*0060*/ 	.word	0x00000610


	//----- nvinfo : EIATTR_CBANK_PARAM_SIZE
	.align		4
.L_17:
        /*0064*/ 	.byte	0x03, 0x19
        /*0066*/ 	.short	0x001c


	//----- nvinfo : EIATTR_PARAM_CBANK
	.align		4
        /*0068*/ 	.byte	0x04, 0x0a
        /*006a*/ 	.short	(.L_19 - .L_18)
	.align		4
.L_18:
        /*006c*/ 	.word	index@(.nv.constant0._Z18cuda_core_gemm_segPKaS0_Pii)
        /*0070*/ 	.short	0x0380
        /*0072*/ 	.short	0x001c


	//----- nvinfo : EIATTR_SW_WAR
	.align		4
.L_19:
        /*0074*/ 	.byte	0x04, 0x36
        /*0076*/ 	.short	(.L_21 - .L_20)
.L_20:
        /*0078*/ 	.word	0x00000008
.L_21:


//--------------------- .nv.callgraph             --------------------------
	.section	.nv.callgraph,"",@"SHT_CUDA_CALLGRAPH"
	.align	4
	.sectionentsize	8
	.align		4
        /*0000*/ 	.word	0x00000000
	.align		4
        /*0004*/ 	.word	0xffffffff
	.align		4
        /*0008*/ 	.word	0x00000000
	.align		4
        /*000c*/ 	.word	0xfffffffe
	.align		4
        /*0010*/ 	.word	0x00000000
	.align		4
        /*0014*/ 	.word	0xfffffffd
	.align		4
        /*0018*/ 	.word	0x00000000
	.align		4
        /*001c*/ 	.word	0xfffffffc


//--------------------- .text._Z18cuda_core_gemm_segPKaS0_Pii --------------------------
	.section	.text._Z18cuda_core_gemm_segPKaS0_Pii,"ax",@progbits
	.align	128
        .global         _Z18cuda_core_gemm_segPKaS0_Pii
        .type           _Z18cuda_core_gemm_segPKaS0_Pii,@function
        .size           _Z18cuda_core_gemm_segPKaS0_Pii,(.L_x_2 - _Z18cuda_core_gemm_segPKaS0_Pii)
        .other          _Z18cuda_core_gemm_segPKaS0_Pii,@"STO_CUDA_ENTRY STV_DEFAULT"
_Z18cuda_core_gemm_segPKaS0_Pii:
.text._Z18cuda_core_gemm_segPKaS0_Pii:
[----:B------:R-:W-:Y:S01]  /*0000*/  LDC R1, c[0x0][0x37c] ;  /* 0x0000df00ff017b82 */ /* 0x000fe20000000800 */
[----:B------:R-:W0:Y:S07]  /*0010*/  S2R R3, SR_TID.X ;  /* 0x0000000000037919 */ /* 0x000e2e0000002100 */
[----:B------:R-:W1:Y:S01]  /*0020*/  LDC R7, c[0x0][0x364] ;  /* 0x0000d900ff077b82 */ /* 0x000e620000000800 */
[----:B------:R-:W1:Y:S07]  /*0030*/  S2R R2, SR_TID.Y ;  /* 0x0000000000027919 */ /* 0x000e6e0000002200 */
[----:B------:R-:W0:Y:S08]  /*0040*/  S2UR UR5, SR_CTAID.X ;  /* 0x00000000000579c3 */ /* 0x000e300000002500 */
[----:B------:R-:W0:Y:S08]  /*0050*/  LDC R0, c[0x0][0x360] ;  /* 0x0000d800ff007b82 */ /* 0x000e300000000800 */
[----:B------:R-:W1:Y:S01]  /*0060*/  S2UR UR4, SR_CTAID.Y ;  /* 0x00000000000479c3 */ /* 0x000e620000002600 */
[----:B0-----:R-:W-:-:S05]  /*0070*/  IMAD R0, R0, UR5, R3 ;  /* 0x0000000500007c24 */ /* 0x001fca000f8e0203 */
[----:B------:R-:W-:Y:S01]  /*0080*/  ISETP.GT.AND P0, PT, R0, 0x7f, PT ;  /* 0x0000007f0000780c */ /* 0x000fe20003f04270 */
[----:B-1----:R-:W-:-:S05]  /*0090*/  IMAD R7, R7, UR4, R2 ;  /* 0x0000000407077c24 */ /* 0x002fca000f8e0202 */
[----:B------:R-:W-:-:S13]  /*00a0*/  ISETP.GT.U32.OR P0, PT, R7, 0x7f, P0 ;  /* 0x0000007f0700780c */ /* 0x000fda0000704470 */
[----:B------:R-:W-:Y:S05]  /*00b0*/  @P0 EXIT ;  /* 0x000000000000094d */ /* 0x000fea0003800000 */
[----:B------:R-:W0:Y:S01]  /*00c0*/  LDCU UR4, c[0x0][0x398] ;  /* 0x00007300ff0477ac */ /* 0x000e220008000800 */
[----:B------:R-:W-:Y:S01]  /*00d0*/  IMAD.MOV.U32 R10, RZ, RZ, RZ ;  /* 0x000000ffff0a7224 */ /* 0x000fe200078e00ff */
[----:B------:R-:W1:Y:S01]  /*00e0*/  LDCU.64 UR6, c[0x0][0x358] ;  /* 0x00006b00ff0677ac */ /* 0x000e620008000a00 */
[----:B0-----:R-:W-:-:S06]  /*00f0*/  USHF.L.U32 UR4, UR4, 0xe, URZ ;  /* 0x0000000e04047899 */ /* 0x001fcc00080006ff */
[----:B------:R-:W-:Y:S01]  /*0100*/  LEA R7, R7, UR4, 0x7 ;  /* 0x0000000407077c11 */ /* 0x000fe2000f8e38ff */
[----:B------:R-:W-:Y:S01]  /*0110*/  VIADD R9, R0, UR4 ;  /* 0x0000000400097c36 */ /* 0x000fe20008000000 */
[----:B------:R-:W-:-:S03]  /*0120*/  UMOV UR4, URZ ;  /* 0x000000ff00047c82 */ /* 0x000fc60008000000 */
[----:B-1----:R-:W-:-:S07]  /*0130*/  IMAD.MOV.U32 R11, RZ, RZ, R7 ;  /* 0x000000ffff0b7224 */ /* 0x002fce00078e0007 */
.L_x_0:
[----:B------:R-:W0:Y:S01]  /*0140*/  LDC.64 R2, c[0x0][0x380] ;  /* 0x0000e000ff027b82 */ /* 0x000e220000000a00 */
[----:B------:R-:W-:Y:S02]  /*0150*/  SHF.R.S32.HI R6, RZ, 0x1f, R11 ;  /* 0x0000001fff067819 */ /* 0x000fe4000001140b */
[----:B------:R-:W-:-:S05]  /*0160*/  SHF.R.S32.HI R8, RZ, 0x1f, R9 ;  /* 0x0000001fff087819 */ /* 0x000fca0000011409 */
[----:B------:R-:W1:Y:S01]  /*0170*/  LDC.64 R4, c[0x0][0x388] ;  /* 0x0000e200ff047b82 */ /* 0x000e620000000a00 */
[----:B0-----:R-:W-:-:S04]  /*0180*/  IADD3 R2, P0, P1, R11, 0x7, R2 ;  /* 0x000000070b027810 */ /* 0x001fc8000791e002 */
[----:B------:R-:W-:Y:S02]  /*0190*/  IADD3.X R3, PT, PT, R6, R3, RZ, P0, P1 ;  /* 0x0000000306037210 */ /* 0x000fe400007e24ff */
[----:B-1----:R-:W-:-:S03]  /*01a0*/  IADD3 R4, P2, P3, R9, 0x400, R4 ;  /* 0x0000040009047810 */ /* 0x002fc60007b5e004 */
[----:B------:R-:W2:Y:S01]  /*01b0*/  LDG.E.U8 R16, desc[UR6][R2.64+-0x4] ;  /* 0xfffffc0602107981 */ /* 0x000ea2000c1e1100 */
[----:B------:R-:W-:-:S03]  /*01c0*/  IADD3.X R5, PT, PT, R8, R5, RZ, P2, P3 ;  /* 0x0000000508057210 */ /* 0x000fc600017e64ff */
[----:B------:R-:W2:Y:S04]  /*01d0*/  LDG.E.U8 R21, desc[UR6][R2.64+-0x5] ;  /* 0xfffffb0602157981 */ /* 0x000ea8000c1e1100 */
[----:B------:R-:W3:Y:S04]  /*01e0*/  LDG.E.U8 R18, desc[UR6][R2.64+-0x6] ;  /* 0xfffffa0602127981 */ /* 0x000ee8000c1e1100 */
[----:B------:R-:W3:Y:S04]  /*01f0*/  LDG.E.U8 R23, desc[UR6][R2.64+-0x7] ;  /* 0xfffff90602177981 */ /* 0x000ee8000c1e1100 */
[----:B------:R-:W4:Y:S04]  /*0200*/  LDG.E.U8 R12, desc[UR6][R4.64+-0x280] ;  /* 0xfffd8006040c7981 */ /* 0x000f28000c1e1100 */
[----:B------:R-:W4:Y:S04]  /*0210*/  LDG.E.U8 R17, desc[UR6][R4.64+-0x300] ;  /* 0xfffd000604117981 */ /* 0x000f28000c1e1100 */
[----:B------:R-:W5:Y:S04]  /*0220*/  LDG.E.U8 R14, desc[UR6][R4.64+-0x380] ;  /* 0xfffc8006040e7981 */ /* 0x000f68000c1e1100 */
        /* <DEDUP_REMOVED lines=10> */
[----:B------:R-:W5:Y:S01]  /*02d0*/  LDG.E.U8 R29, desc[UR6][R2.64+0x3] ;  /* 0x00000306021d7981 */ /* 0x000f62000c1e1100 */
[----:B--2---:R-:W-:-:S03]  /*02e0*/  PRMT R16, R21, 0x3340, R16 ;  /* 0x0000334015107816 */ /* 0x004fc60000000010 */
[----:B------:R-:W2:Y:S01]  /*02f0*/  LDG.E.U8 R21, desc[UR6][R4.64+0x300] ;  /* 0x0003000604157981 */ /* 0x000ea2000c1e1100 */
[----:B---3--:R-:W-:-:S03]  /*0300*/  PRMT R23, R23, 0x3340, R18 ;  /* 0x0000334017177816 */ /* 0x008fc60000000012 */
[----:B------:R-:W3:Y:S01]  /*0310*/  LDG.E.U8 R18, desc[UR6][R4.64+0x280] ;  /* 0x0002800604127981 */ /* 0x000ee2000c1e1100 */
[----:B------:R-:W-:-:S03]  /*0320*/  PRMT R16, R23, 0x5410, R16 ;  /* 0x0000541017107816 */ /* 0x000fc60000000010 */
[----:B------:R-:W3:Y:S01]  /*0330*/  LDG.E.U8 R23, desc[UR6][R4.64+0x200] ;  /* 0x0002000604177981 */ /* 0x000ee2000c1e1100 */
[----:B----4-:R-:W-:-:S03]  /*0340*/  PRMT R12, R17, 0x3340, R12 ;  /* 0x00003340110c7816 */ /* 0x010fc6000000000c */
[----:B------:R-:W4:Y:S01]  /*0350*/  LDG.E.U8 R17, desc[UR6][R4.64+0x100] ;  /* 0x0001000604117981 */ /* 0x000f22000c1e1100 */
[----:B-----5:R-:W-:-:S03]  /*0360*/  PRMT R19, R19, 0x3340, R14 ;  /* 0x0000334013137816 */ /* 0x020fc6000000000e */
[----:B------:R-:W5:Y:S01]  /*0370*/  LDG.E.U8 R14, desc[UR6][R4.64+0x80] ;  /* 0x00008006040e7981 */ /* 0x000f62000c1e1100 */
[----:B------:R-:W-:-:S03]  /*0380*/  PRMT R19, R19, 0x5410, R12 ;  /* 0x0000541013137816 */ /* 0x000fc6000000000c */
[----:B------:R-:W4:Y:S01]  /*0390*/  LDG.E.U8 R12, desc[UR6][R4.64+0x180] ;  /* 0x00018006040c7981 */ /* 0x000f22000c1e1100 */
[----:B------:R-:W-:Y:S01]  /*03a0*/  PRMT R20, R27, 0x3340, R20 ;  /* 0x000033401b147816 */ /* 0x000fe20000000014 */
[----:B------:R-:W-:Y:S02]  /*03b0*/  IDP.4A.S8.S8 R10, R19, R16, R10 ;  /* 0x00000010130a7226 */ /* 0x000fe4000000060a */
[----:B------:R-:W2:Y:S04]  /*03c0*/  LDG.E.U8 R27, desc[UR6][R2.64+0x1] ;  /* 0x00000106021b7981 */ /* 0x000ea8000c1e1100 */
[----:B------:R-:W5:Y:S01]  /*03d0*/  LDG.E.U8 R19, desc[UR6][R4.64] ;  /* 0x0000000604137981 */ /* 0x000f62000c1e1100 */
[----:B------:R-:W-:-:S03]  /*03e0*/  PRMT R25, R25, 0x3340, R22 ;  /* 0x0000334019197816 */ /* 0x000fc60000000016 */
[----:B------:R-:W2:Y:S04]  /*03f0*/  LDG.E.U8 R22, desc[UR6][R2.64+0x2] ;  /* 0x0000020602167981 */ /* 0x000ea8000c1e1100 */
[----:B------:R-:W2:Y:S01]  /*0400*/  LDG.E.U8 R16, desc[UR6][R4.64+0x380] ;  /* 0x0003800604107981 */ /* 0x000ea2000c1e1100 */
[----:B------:R-:W-:-:S03]  /*0410*/  PRMT R6, R13, 0x3340, R6 ;  /* 0x000033400d067816 */ /* 0x000fc60000000006 */
[----:B------:R-:W2:Y:S01]  /*0420*/  LDG.E.U8 R13, desc[UR6][R2.64+0x7] ;  /* 0x00000706020d7981 */ /* 0x000ea2000c1e1100 */
[----:B------:R-:W-:-:S03]  /*0430*/  PRMT R15, R15, 0x3340, R8 ;  /* 0x000033400f0f7816 */ /* 0x000fc60000000008 */
[----:B------:R-:W2:Y:S04]  /*0440*/  LDG.E.U8 R4, desc[UR6][R2.64+0x6] ;  /* 0x0000060602047981 */ /* 0x000ea8000c1e1100 */
[----:B------:R-:W2:Y:S04]  /*0450*/  LDG.E.U8 R8, desc[UR6][R2.64+0x8] ;  /* 0x0000080602087981 */ /* 0x000ea8000c1e1100 */
[----:B------:R-:W2:Y:S01]  /*0460*/  LDG.E.U8 R5, desc[UR6][R2.64+0x5] ;  /* 0x0000050602057981 */ /* 0x000ea2000c1e1100 */
[----:B------:R-:W-:Y:S01]  /*0470*/  UIADD3 UR4, UPT, UPT, UR4, 0x10, URZ ;  /* 0x0000001004047890 */ /* 0x000fe2000fffe0ff */
[----:B------:R-:W-:-:S02]  /*0480*/  PRMT R24, R29, 0x3340, R24 ;  /* 0x000033401d187816 */ /* 0x000fc40000000018 */
[----:B------:R-:W-:Y:S02]  /*0490*/  PRMT R25, R25, 0x5410, R20 ;  /* 0x0000541019197816 */ /* 0x000fe40000000014 */
[----:B------:R-:W-:Y:S01]  /*04a0*/  PRMT R6, R15, 0x5410, R6 ;  /* 0x000054100f067816 */ /* 0x000fe20000000006 */
[----:B------:R-:W-:-:S04]  /*04b0*/  UISETP.NE.AND UP0, UPT, UR4, 0x80, UPT ;  /* 0x000000800400788c */ /* 0x000fc8000bf05270 */
[----:B------:R-:W-:Y:S02]  /*04c0*/  IDP.4A.S8.S8 R6, R25, R6, R10 ;  /* 0x0000000619067226 */ /* 0x000fe4000000060a */
[----:B------:R-:W-:Y:S02]  /*04d0*/  VIADD R11, R11, 0x10 ;  /* 0x000000100b0b7836 */ /* 0x000fe40000000000 */
[----:B------:R-:W-:Y:S01]  /*04e0*/  VIADD R9, R9, 0x800 ;  /* 0x0000080009097836 */ /* 0x000fe20000000000 */
[----:B---3--:R-:W-:Y:S02]  /*04f0*/  PRMT R23, R23, 0x3340, R18 ;  /* 0x0000334017177816 */ /* 0x008fe40000000012 */
[----:B----4-:R-:W-:Y:S02]  /*0500*/  PRMT R12, R17, 0x3340, R12 ;  /* 0x00003340110c7816 */ /* 0x010fe4000000000c */
[----:B-----5:R-:W-:Y:S02]  /*0510*/  PRMT R19, R19, 0x3340, R14 ;  /* 0x0000334013137816 */ /* 0x020fe4000000000e */
[----:B--2---:R-:W-:-:S02]  /*0520*/  PRMT R27, R27, 0x3340, R22 ;  /* 0x000033401b1b7816 */ /* 0x004fc40000000016 */
[----:B------:R-:W-:Y:S02]  /*0530*/  PRMT R19, R19, 0x5410, R12 ;  /* 0x0000541013137816 */ /* 0x000fe4000000000c */
[----:B------:R-:W-:Y:S02]  /*0540*/  PRMT R24, R27, 0x5410, R24 ;  /* 0x000054101b187816 */ /* 0x000fe40000000018 */
[----:B------:R-:W-:-:S03]  /*0550*/  PRMT R16, R21, 0x3340, R16 ;  /* 0x0000334015107816 */ /* 0x000fc60000000010 */
[----:B------:R-:W-:Y:S01]  /*0560*/  IDP.4A.S8.S8 R6, R19, R24, R6 ;  /* 0x0000001813067226 */ /* 0x000fe20000000606 */
[----:B------:R-:W-:Y:S02]  /*0570*/  PRMT R23, R23, 0x5410, R16 ;  /* 0x0000541017177816 */ /* 0x000fe40000000010 */
[----:B------:R-:W-:Y:S02]  /*0580*/  PRMT R8, R13, 0x3340, R8 ;  /* 0x000033400d087816 */ /* 0x000fe40000000008 */
[----:B------:R-:W-:-:S04]  /*0590*/  PRMT R5, R5, 0x3340, R4 ;  /* 0x0000334005057816 */ /* 0x000fc80000000004 */
[----:B------:R-:W-:-:S05]  /*05a0*/  PRMT R5, R5, 0x5410, R8 ;  /* 0x0000541005057816 */ /* 0x000fca0000000008 */
[----:B------:R-:W-:Y:S01]  /*05b0*/  IDP.4A.S8.S8 R10, R23, R5, R6 ;  /* 0x00000005170a7226 */ /* 0x000fe20000000606 */
[----:B------:R-:W-:Y:S06]  /*05c0*/  BRA.U UP0, `(.L_x_0) ;  /* 0xfffffff900dc7547 */ /* 0x000fec000b83ffff */
[----:B------:R-:W0:Y:S01]  /*05d0*/  LDC.64 R2, c[0x0][0x390] ;  /* 0x0000e400ff027b82 */ /* 0x000e220000000a00 */
[----:B------:R-:W-:-:S04]  /*05e0*/  IMAD.IADD R7, R0, 0x1, R7 ;  /* 0x0000000100077824 */ /* 0x000fc800078e0207 */
[----:B0-----:R-:W-:-:S05]  /*05f0*/  IMAD.WIDE R2, R7, 0x4, R2 ;  /* 0x0000000407027825 */ /* 0x001fca00078e0202 */
[----:B------:R-:W-:Y:S01]  /*0600*/  STG.E desc[UR6][R2.64], R10 ;  /* 0x0000000a02007986 */ /* 0x000fe2000c101906 */
[----:B------:R-:W-:Y:S05]  /*0610*/  EXIT ;  /* 0x000000000000794d */ /* 0x000fea0003800000 */
.L_x_1:
[----:B------:R-:W-:-:S00]  /*0620*/  BRA `(.L_x_1) ;  /* 0xfffffffc00fc7947 */ /* 0x000fc0000383ffff */
[----:B------:R-:W-:-:S00]  /*0630*/  NOP ;  /* 0x0000000000007918 */ /* 0x000fc00000000000 */
        /* <DEDUP_REMOVED lines=12> */
.L_x_2:


//--------------------- .nv.shared.reserved.0     --------------------------
	.section	.nv.shared.reserved.0,"aw",@nobits
	.weak		__nv_reservedSMEM_offset_0_alias
	.size		__nv_reservedSMEM_offset_0_alias, 0, 64
	.other		__nv_reservedSMEM_offset_0_alias,@"STO_CUDA_RESERVED_SHARED STV_DEFAULT"
__nv_reservedSMEM_offset_0_alias:
	.zero		0
	.zero		64


//--------------------- .nv.constant0._Z18cuda_core_gemm_segPKaS0_Pii --------------------------
	.section	.nv.constant0._Z18cuda_core_gemm_segPKaS0_Pii,"a",@progbits
	.sectionflags	@""
	.align	4
.nv.constant0._Z18cuda_core_gemm_segPKaS0_Pii:
	.zero		924


//--------------------- SYMBOLS --------------------------

	.type		.nv.reservedSmem.offset0,@object
	.size		.nv.reservedSmem.offset0,0x4
